//
// Generated by NVIDIA NVVM Compiler
//
// Compiler Build ID: CL-36424714
// Cuda compilation tools, release 13.0, V13.0.88
// Based on NVVM 20.0.0
//

.version 9.0
.target sm_100
.address_size 64

	// .globl	_Z12MatMulKernelPfS_S_i

.visible .entry _Z12MatMulKernelPfS_S_i(
	.param .u64 .ptr .align 1 _Z12MatMulKernelPfS_S_i_param_0,
	.param .u64 .ptr .align 1 _Z12MatMulKernelPfS_S_i_param_1,
	.param .u64 .ptr .align 1 _Z12MatMulKernelPfS_S_i_param_2,
	.param .u32 _Z12MatMulKernelPfS_S_i_param_3
)
{
	.reg .pred 	%p<10>;
	.reg .b32 	%r<39>;
	.reg .b32 	%f<68>;
	.reg .b64 	%rd<67>;

	ld.param.u64 	%rd14, [_Z12MatMulKernelPfS_S_i_param_0];
	ld.param.u64 	%rd15, [_Z12MatMulKernelPfS_S_i_param_1];
	ld.param.u32 	%r17, [_Z12MatMulKernelPfS_S_i_param_3];
	cvta.to.global.u64 	%rd1, %rd15;
	cvta.to.global.u64 	%rd2, %rd14;
	mov.u32 	%r18, %ctaid.y;
	mov.u32 	%r19, %ntid.y;
	mov.u32 	%r20, %tid.y;
	mad.lo.s32 	%r1, %r18, %r19, %r20;
	mov.u32 	%r21, %ctaid.x;
	mov.u32 	%r22, %ntid.x;
	mov.u32 	%r23, %tid.x;
	mad.lo.s32 	%r2, %r21, %r22, %r23;
	setp.lt.s32 	%p1, %r17, 1;
	mov.f32 	%f67, 0f00000000;
	@%p1 bra 	$L__BB0_12;
	mul.lo.s32 	%r3, %r17, %r1;
	and.b32  	%r4, %r17, 7;
	setp.lt.u32 	%p2, %r17, 8;
	mov.f32 	%f67, 0f00000000;
	mov.b32 	%r37, 0;
	@%p2 bra 	$L__BB0_4;
	and.b32  	%r37, %r17, 2147483640;
	neg.s32 	%r35, %r37;
	mul.wide.u32 	%rd16, %r17, 4;
	add.s64 	%rd3, %rd1, %rd16;
	mul.wide.u32 	%rd17, %r17, 8;
	add.s64 	%rd4, %rd1, %rd17;
	mul.wide.u32 	%rd18, %r17, 12;
	add.s64 	%rd5, %rd1, %rd18;
	mul.wide.u32 	%rd19, %r17, 16;
	add.s64 	%rd6, %rd1, %rd19;
	mul.wide.u32 	%rd20, %r17, 20;
	add.s64 	%rd7, %rd1, %rd20;
	mul.wide.u32 	%rd21, %r17, 24;
	add.s64 	%rd8, %rd1, %rd21;
	mul.wide.u32 	%rd22, %r17, 28;
	add.s64 	%rd9, %rd1, %rd22;
	mul.wide.u32 	%rd23, %r3, 4;
	add.s64 	%rd24, %rd23, %rd2;
	add.s64 	%rd66, %rd24, 16;
	mov.f32 	%f67, 0f00000000;
	mov.u32 	%r34, %r2;
$L__BB0_3:
	.pragma "nounroll";
	mul.wide.s32 	%rd25, %r34, 4;
	add.s64 	%rd26, %rd3, %rd25;
	add.s64 	%rd27, %rd4, %rd25;
	add.s64 	%rd28, %rd5, %rd25;
	add.s64 	%rd29, %rd6, %rd25;
	add.s64 	%rd30, %rd7, %rd25;
	add.s64 	%rd31, %rd8, %rd25;
	add.s64 	%rd32, %rd9, %rd25;
	add.s64 	%rd33, %rd1, %rd25;
	ld.global.f32 	%f17, [%rd66+-16];
	ld.global.f32 	%f18, [%rd33];
	fma.rn.f32 	%f19, %f17, %f18, %f67;
	ld.global.f32 	%f20, [%rd66+-12];
	ld.global.f32 	%f21, [%rd26];
	fma.rn.f32 	%f22, %f20, %f21, %f19;
	ld.global.f32 	%f23, [%rd66+-8];
	ld.global.f32 	%f24, [%rd27];
	fma.rn.f32 	%f25, %f23, %f24, %f22;
	ld.global.f32 	%f26, [%rd66+-4];
	ld.global.f32 	%f27, [%rd28];
	fma.rn.f32 	%f28, %f26, %f27, %f25;
	ld.global.f32 	%f29, [%rd66];
	ld.global.f32 	%f30, [%rd29];
	fma.rn.f32 	%f31, %f29, %f30, %f28;
	ld.global.f32 	%f32, [%rd66+4];
	ld.global.f32 	%f33, [%rd30];
	fma.rn.f32 	%f34, %f32, %f33, %f31;
	ld.global.f32 	%f35, [%rd66+8];
	ld.global.f32 	%f36, [%rd31];
	fma.rn.f32 	%f37, %f35, %f36, %f34;
	ld.global.f32 	%f38, [%rd66+12];
	ld.global.f32 	%f39, [%rd32];
	fma.rn.f32 	%f67, %f38, %f39, %f37;
	add.s32 	%r35, %r35, 8;
	shl.b32 	%r25, %r17, 3;
	add.s32 	%r34, %r34, %r25;
	add.s64 	%rd66, %rd66, 32;
	setp.ne.s32 	%p3, %r35, 0;
	@%p3 bra 	$L__BB0_3;
$L__BB0_4:
	setp.eq.s32 	%p4, %r4, 0;
	@%p4 bra 	$L__BB0_12;
	and.b32  	%r12, %r17, 3;
	setp.lt.u32 	%p5, %r4, 4;
	@%p5 bra 	$L__BB0_7;
	add.s32 	%r26, %r37, %r3;
	mul.wide.u32 	%rd34, %r26, 4;
	add.s64 	%rd35, %rd2, %rd34;
	ld.global.f32 	%f41, [%rd35];
	mad.lo.s32 	%r27, %r37, %r17, %r2;
	mul.wide.s32 	%rd36, %r27, 4;
	add.s64 	%rd37, %rd1, %rd36;
	ld.global.f32 	%f42, [%rd37];
	fma.rn.f32 	%f43, %f41, %f42, %f67;
	cvt.u64.u32 	%rd38, %r3;
	cvt.u64.u32 	%rd39, %r37;
	add.s64 	%rd40, %rd39, %rd38;
	shl.b64 	%rd41, %rd40, 2;
	add.s64 	%rd42, %rd2, %rd41;
	ld.global.f32 	%f44, [%rd42+4];
	mul.wide.u32 	%rd43, %r17, 4;
	add.s64 	%rd44, %rd37, %rd43;
	ld.global.f32 	%f45, [%rd44];
	fma.rn.f32 	%f46, %f44, %f45, %f43;
	ld.global.f32 	%f47, [%rd42+8];
	add.s64 	%rd45, %rd44, %rd43;
	ld.global.f32 	%f48, [%rd45];
	fma.rn.f32 	%f49, %f47, %f48, %f46;
	ld.global.f32 	%f50, [%rd42+12];
	add.s64 	%rd46, %rd45, %rd43;
	ld.global.f32 	%f51, [%rd46];
	fma.rn.f32 	%f67, %f50, %f51, %f49;
	add.s32 	%r37, %r37, 4;
$L__BB0_7:
	setp.eq.s32 	%p6, %r12, 0;
	@%p6 bra 	$L__BB0_12;
	setp.eq.s32 	%p7, %r12, 1;
	@%p7 bra 	$L__BB0_10;
	add.s32 	%r28, %r37, %r3;
	mul.wide.u32 	%rd47, %r28, 4;
	add.s64 	%rd48, %rd2, %rd47;
	ld.global.f32 	%f53, [%rd48];
	mad.lo.s32 	%r29, %r37, %r17, %r2;
	mul.wide.s32 	%rd49, %r29, 4;
	add.s64 	%rd50, %rd1, %rd49;
	ld.global.f32 	%f54, [%rd50];
	fma.rn.f32 	%f55, %f53, %f54, %f67;
	cvt.u64.u32 	%rd51, %r3;
	cvt.u64.u32 	%rd52, %r37;
	add.s64 	%rd53, %rd52, %rd51;
	shl.b64 	%rd54, %rd53, 2;
	add.s64 	%rd55, %rd2, %rd54;
	ld.global.f32 	%f56, [%rd55+4];
	mul.wide.u32 	%rd56, %r17, 4;
	add.s64 	%rd57, %rd50, %rd56;
	ld.global.f32 	%f57, [%rd57];
	fma.rn.f32 	%f67, %f56, %f57, %f55;
	add.s32 	%r37, %r37, 2;
$L__BB0_10:
	and.b32  	%r30, %r17, 1;
	setp.eq.b32 	%p8, %r30, 1;
	not.pred 	%p9, %p8;
	@%p9 bra 	$L__BB0_12;
	add.s32 	%r31, %r37, %r3;
	mul.wide.u32 	%rd58, %r31, 4;
	add.s64 	%rd59, %rd2, %rd58;
	ld.global.f32 	%f58, [%rd59];
	mad.lo.s32 	%r32, %r37, %r17, %r2;
	mul.wide.s32 	%rd60, %r32, 4;
	add.s64 	%rd61, %rd1, %rd60;
	ld.global.f32 	%f59, [%rd61];
	fma.rn.f32 	%f67, %f58, %f59, %f67;
$L__BB0_12:
	ld.param.u64 	%rd65, [_Z12MatMulKernelPfS_S_i_param_2];
	cvta.to.global.u64 	%rd62, %rd65;
	mad.lo.s32 	%r33, %r17, %r1, %r2;
	mul.wide.s32 	%rd63, %r33, 4;
	add.s64 	%rd64, %rd62, %rd63;
	st.global.f32 	[%rd64], %f67;
	ret;

}


// ===== COMPILED SASS (sm_100) =====

	.target	sm_100

	.elftype	@"ET_EXEC"


//--------------------- .note.nv.tkinfo           --------------------------
	.section	.note.nv.tkinfo,"",@"SHT_NOTE"
	.sectionflags	@"SHF_NOTE_NV_TKINFO"
	.tkinfo
        /*0018*/ 	.word	0x00000002
        /*0030*/ 	.string	""
        /*0030*/ 	.string	"ptxas"
        /*0030*/ 	.string	"Cuda compilation tools, release 13.0, V13.0.88"
        /*0030*/ 	.string	"Build cuda_13.0.r13.0/compiler.36424714_0"
        /*0030*/ 	.string	"-arch sm_100 -m 64 "



//--------------------- .note.nv.cuinfo           --------------------------
	.section	.note.nv.cuinfo,"",@"SHT_NOTE"
	.sectionflags	@"SHF_NOTE_NV_CUINFO"
        /*0018*/ 	.short	0x0002
        /*001a*/ 	.short	0x0064
        /*001c*/ 	.short	0x0082
	.zero		2


//--------------------- .nv.info                  --------------------------
	.section	.nv.info,"",@"SHT_CUDA_INFO"
	.align	4


	//----- nvinfo : EIATTR_REGCOUNT
	.align		4
        /*0000*/ 	.byte	0x04, 0x2f
        /*0002*/ 	.short	(.L_1 - .L_0)
	.align		4
.L_0:
        /*0004*/ 	.word	index@(_Z12MatMulKernelPfS_S_i)
        /*0008*/ 	.word	0x0000001e


	//----- nvinfo : EIATTR_FRAME_SIZE
	.align		4
.L_1:
        /*000c*/ 	.byte	0x04, 0x11
        /*000e*/ 	.short	(.L_3 - .L_2)
	.align		4
.L_2:
        /*0010*/ 	.word	index@(_Z12MatMulKernelPfS_S_i)
        /*0014*/ 	.word	0x00000000


	//----- nvinfo : EIATTR_MIN_STACK_SIZE
	.align		4
.L_3:
        /*0018*/ 	.byte	0x04, 0x12
        /*001a*/ 	.short	(.L_5 - .L_4)
	.align		4
.L_4:
        /*001c*/ 	.word	index@(_Z12MatMulKernelPfS_S_i)
        /*0020*/ 	.word	0x00000000
.L_5:


//--------------------- .nv.compat                --------------------------
	.section	.nv.compat,"",@"SHT_CUDA_COMPAT_INFO"
	.align	4
        /*0000*/ 	.byte	0x02, 0x09, 0x00, 0x00, 0x02, 0x02, 0x01, 0x00, 0x02, 0x05, 0x05, 0x00, 0x03, 0x07, 0x01, 0x01
        /*0010*/ 	.byte	0x02, 0x03, 0x00, 0x00, 0x02, 0x06, 0x01, 0x00, 0x04, 0x0b, 0x08, 0x00, 0x09, 0x00, 0x00, 0x00
        /*0020*/ 	.byte	0x00, 0x00, 0x00, 0x00


//--------------------- .nv.info._Z12MatMulKernelPfS_S_i --------------------------
	.section	.nv.info._Z12MatMulKernelPfS_S_i,"",@"SHT_CUDA_INFO"
	.sectionflags	@""
	.align	4


	//----- nvinfo : EIATTR_CUDA_API_VERSION
	.align		4
        /*0000*/ 	.byte	0x04, 0x37
        /*0002*/ 	.short	(.L_7 - .L_6)
.L_6:
        /*0004*/ 	.word	0x00000082


	//----- nvinfo : EIATTR_KPARAM_INFO
	.align		4
.L_7:
        /*0008*/ 	.byte	0x04, 0x17
        /*000a*/ 	.short	(.L_9 - .L_8)
.L_8:
        /*000c*/ 	.word	0x00000000
        /*0010*/ 	.short	0x0003
        /*0012*/ 	.short	0x0018
        /*0014*/ 	.byte	0x00, 0xf0, 0x11, 0x00


	//----- nvinfo : EIATTR_KPARAM_INFO
	.align		4
.L_9:
        /*0018*/ 	.byte	0x04, 0x17
        /*001a*/ 	.short	(.L_11 - .L_10)
.L_10:
        /*001c*/ 	.word	0x00000000
        /*0020*/ 	.short	0x0002
        /*0022*/ 	.short	0x0010
        /*0024*/ 	.byte	0x00, 0xf5, 0x21, 0x00


	//----- nvinfo : EIATTR_KPARAM_INFO
	.align		4
.L_11:
        /*0028*/ 	.byte	0x04, 0x17
        /*002a*/ 	.short	(.L_13 - .L_12)
.L_12:
        /*002c*/ 	.word	0x00000000
        /*0030*/ 	.short	0x0001
        /*0032*/ 	.short	0x0008
        /*0034*/ 	.byte	0x00, 0xf5, 0x21, 0x00


	//----- nvinfo : EIATTR_KPARAM_INFO
	.align		4
.L_13:
        /*0038*/ 	.byte	0x04, 0x17
        /*003a*/ 	.short	(.L_15 - .L_14)
.L_14:
        /*003c*/ 	.word	0x00000000
        /*0040*/ 	.short	0x0000
        /*0042*/ 	.short	0x0000
        /*0044*/ 	.byte	0x00, 0xf5, 0x21, 0x00


	//----- nvinfo : EIATTR_SPARSE_MMA_MASK
	.align		4
.L_15:
        /*0048*/ 	.byte	0x03, 0x50
        /*004a*/ 	.short	0x0000


	//----- nvinfo : EIATTR_MAXREG_COUNT
	.align		4
        /*004c*/ 	.byte	0x03, 0x1b
        /*004e*/ 	.short	0x00ff


	//----- nvinfo : EIATTR_MERCURY_ISA_VERSION
	.align		4
        /*0050*/ 	.byte	0x03, 0x5f
        /*0052*/ 	.short	0x0101


	//----- nvinfo : EIATTR_VRC_CTA_INIT_COUNT
	.align		4
        /*0054*/ 	.byte	0x02, 0x4a
	.zero		1
	.zero		1


	//----- nvinfo : EIATTR_EXIT_INSTR_OFFSETS
	.align		4
        /*0058*/ 	.byte	0x04, 0x1c
        /*005a*/ 	.short	(.L_17 - .L_16)


	//   ....[0]....
.L_16:
        /*005c*/ 	.word	0x00000ab0


	//----- nvinfo : EIATTR_CBANK_PARAM_SIZE
	.align		4
.L_17:
        /*0060*/ 	.byte	0x03, 0x19
        /*0062*/ 	.short	0x001c


	//----- nvinfo : EIATTR_PARAM_CBANK
	.align		4
        /*0064*/ 	.byte	0x04, 0x0a
        /*0066*/ 	.short	(.L_19 - .L_18)
	.align		4
.L_18:
        /*0068*/ 	.word	index@(.nv.constant0._Z12MatMulKernelPfS_S_i)
        /*006c*/ 	.short	0x0380
        /*006e*/ 	.short	0x001c


	//----- nvinfo : EIATTR_SW_WAR
	.align		4
.L_19:
        /*0070*/ 	.byte	0x04, 0x36
        /*0072*/ 	.short	(.L_21 - .L_20)
.L_20:
        /*0074*/ 	.word	0x00000008
.L_21:


//--------------------- .nv.callgraph             --------------------------
	.section	.nv.callgraph,"",@"SHT_CUDA_CALLGRAPH"
	.align	4
	.sectionentsize	8
	.align		4
        /*0000*/ 	.word	0x00000000
	.align		4
        /*0004*/ 	.word	0xffffffff
	.align		4
        /*0008*/ 	.word	0x00000000
	.align		4
        /*000c*/ 	.word	0xfffffffe
	.align		4
        /*0010*/ 	.word	0x00000000
	.align		4
        /*0014*/ 	.word	0xfffffffd
	.align		4
        /*0018*/ 	.word	0x00000000
	.align		4
        /*001c*/ 	.word	0xfffffffc


//--------------------- .text._Z12MatMulKernelPfS_S_i --------------------------
	.section	.text._Z12MatMulKernelPfS_S_i,"ax",@progbits
	.align	128
        .global         _Z12MatMulKernelPfS_S_i
        .type           _Z12MatMulKernelPfS_S_i,@function
        .size           _Z12MatMulKernelPfS_S_i,(.L_x_5 - _Z12MatMulKernelPfS_S_i)
        .other          _Z12MatMulKernelPfS_S_i,@"STO_CUDA_ENTRY STV_DEFAULT"
_Z12MatMulKernelPfS_S_i:
.text._Z12MatMulKernelPfS_S_i:
[----:B------:R-:W-:Y:S01]  /*0000*/  LDC R1, c[0x0][0x37c] ;  /* 0x0000df00ff017b82 */ /* 0x000fe20000000800 */
[----:B------:R-:W0:Y:S01]  /*0010*/  S2R R3, SR_TID.Y ;  /* 0x0000000000037919 */ /* 0x000e220000002200 */
[----:B------:R-:W1:Y:S06]  /*0020*/  LDCU UR18, c[0x0][0x398] ;  /* 0x00007300ff1277ac */ /* 0x000e6c0008000800 */
[----:B------:R-:W0:Y:S01]  /*0030*/  LDC R0, c[0x0][0x364] ;  /* 0x0000d900ff007b82 */ /* 0x000e220000000800 */
[----:B------:R-:W-:Y:S01]  /*0040*/  HFMA2 R12, -RZ, RZ, 0, 0 ;  /* 0x00000000ff0c7431 */ /* 0x000fe200000001ff */
[----:B------:R-:W2:Y:S01]  /*0050*/  S2R R2, SR_TID.X ;  /* 0x0000000000027919 */ /* 0x000ea20000002100 */
[----:B------:R-:W3:Y:S05]  /*0060*/  LDCU.64 UR16, c[0x0][0x358] ;  /* 0x00006b00ff1077ac */ /* 0x000eea0008000a00 */
[----:B------:R-:W0:Y:S08]  /*0070*/  S2UR UR4, SR_CTAID.Y ;  /* 0x00000000000479c3 */ /* 0x000e300000002600 */
[----:B------:R-:W2:Y:S01]  /*0080*/  S2UR UR5, SR_CTAID.X ;  /* 0x00000000000579c3 */ /* 0x000ea20000002500 */
[----:B-1----:R-:W-:-:S07]  /*0090*/  UISETP.GE.AND UP0, UPT, UR18, 0x1, UPT ;  /* 0x000000011200788c */ /* 0x002fce000bf06270 */
[----:B------:R-:W2:Y:S01]  /*00a0*/  LDC R13, c[0x0][0x360] ;  /* 0x0000d800ff0d7b82 */ /* 0x000ea20000000800 */
[----:B0-----:R-:W-:Y:S02]  /*00b0*/  IMAD R0, R0, UR4, R3 ;  /* 0x0000000400007c24 */ /* 0x001fe4000f8e0203 */
[----:B--2---:R-:W-:Y:S01]  /*00c0*/  IMAD R13, R13, UR5, R2 ;  /* 0x000000050d0d7c24 */ /* 0x004fe2000f8e0202 */
[----:B---3--:R-:W-:Y:S06]  /*00d0*/  BRA.U !UP0, `(.L_x_0) ;  /* 0x0000000908647547 */ /* 0x008fec000b800000 */
[----:B------:R-:W-:Y:S02]  /*00e0*/  UISETP.GE.U32.AND UP1, UPT, UR18, 0x8, UPT ;  /* 0x000000081200788c */ /* 0x000fe4000bf26070 */
[----:B------:R-:W-:Y:S01]  /*00f0*/  IMAD R5, R0, UR18, RZ ;  /* 0x0000001200057c24 */ /* 0x000fe2000f8e02ff */
[----:B------:R-:W-:Y:S01]  /*0100*/  ULOP3.LUT UR19, UR18, 0x7, URZ, 0xc0, !UPT ;  /* 0x0000000712137892 */ /* 0x000fe2000f8ec0ff */
[----:B------:R-:W-:Y:S01]  /*0110*/  MOV R12, RZ ;  /* 0x000000ff000c7202 */ /* 0x000fe20000000f00 */
[----:B------:R-:W-:Y:S02]  /*0120*/  UMOV UR4, URZ ;  /* 0x000000ff00047c82 */ /* 0x000fe40008000000 */
[----:B------:R-:W-:Y:S02]  /*0130*/  UISETP.NE.AND UP0, UPT, UR19, URZ, UPT ;  /* 0x000000ff1300728c */ /* 0x000fe4000bf05270 */
[----:B------:R-:W-:Y:S09]  /*0140*/  BRA.U !UP1, `(.L_x_1) ;  /* 0x0000000509087547 */ /* 0x000ff2000b800000 */
[----:B------:R-:W0:Y:S01]  /*0150*/  LDCU.128 UR20, c[0x0][0x380] ;  /* 0x00007000ff1477ac */ /* 0x000e220008000c00 */
[----:B------:R-:W-:Y:S02]  /*0160*/  MOV R12, RZ ;  /* 0x000000ff000c7202 */ /* 0x000fe40000000f00 */
[----:B------:R-:W-:Y:S01]  /*0170*/  MOV R14, R13 ;  /* 0x0000000d000e7202 */ /* 0x000fe20000000f00 */
[----:B------:R-:W-:-:S04]  /*0180*/  ULOP3.LUT UR4, UR18, 0x7ffffff8, URZ, 0xc0, !UPT ;  /* 0x7ffffff812047892 */ /* 0x000fc8000f8ec0ff */
[----:B------:R-:W-:Y:S01]  /*0190*/  UIADD3 UR5, UPT, UPT, -UR4, URZ, URZ ;  /* 0x000000ff04057290 */ /* 0x000fe2000fffe1ff */
[----:B0-----:R-:W-:Y:S01]  /*01a0*/  MOV R2, UR20 ;  /* 0x0000001400027c02 */ /* 0x001fe20008000f00 */
[----:B------:R-:W-:Y:S01]  /*01b0*/  UIMAD.WIDE.U32 UR6, UR18, 0xc, UR22 ;  /* 0x0000000c120678a5 */ /* 0x000fe2000f8e0016 */
[----:B------:R-:W-:Y:S01]  /*01c0*/  MOV R3, UR21 ;  /* 0x0000001500037c02 */ /* 0x000fe20008000f00 */
[----:B------:R-:W-:Y:S02]  /*01d0*/  UIMAD.WIDE.U32 UR8, UR18, 0x10, UR22 ;  /* 0x00000010120878a5 */ /* 0x000fe4000f8e0016 */
[----:B------:R-:W-:Y:S01]  /*01e0*/  UIMAD.WIDE.U32 UR10, UR18, 0x14, UR22 ;  /* 0x00000014120a78a5 */ /* 0x000fe2000f8e0016 */
[----:B------:R-:W-:Y:S01]  /*01f0*/  IMAD.WIDE.U32 R2, R5, 0x4, R2 ;  /* 0x0000000405027825 */ /* 0x000fe200078e0002 */
[----:B------:R-:W-:Y:S02]  /*0200*/  UIMAD.WIDE.U32 UR12, UR18, 0x18, UR22 ;  /* 0x00000018120c78a5 */ /* 0x000fe4000f8e0016 */
[----:B------:R-:W-:Y:S01]  /*0210*/  UIMAD.WIDE.U32 UR14, UR18, 0x1c, UR22 ;  /* 0x0000001c120e78a5 */ /* 0x000fe2000f8e0016 */
[----:B------:R-:W-:-:S04]  /*0220*/  IADD3 R2, P0, PT, R2, 0x10, RZ ;  /* 0x0000001002027810 */ /* 0x000fc80007f1e0ff */
[----:B------:R-:W-:-:S09]  /*0230*/  IADD3.X R3, PT, PT, RZ, R3, RZ, P0, !PT ;  /* 0x00000003ff037210 */ /* 0x000fd200007fe4ff */
.L_x_2:
[----:B------:R-:W-:Y:S01]  /*0240*/  HFMA2 R23, -RZ, RZ, 0, 2.384185791015625e-07 ;  /* 0x00000004ff177431 */ /* 0x000fe200000001ff */
[----:B------:R-:W-:Y:S01]  /*0250*/  UIMAD.WIDE.U32 UR24, UR18, 0x4, UR22 ;  /* 0x00000004121878a5 */ /* 0x000fe2000f8e0016 */
[----:B------:R-:W2:Y:S01]  /*0260*/  LDG.E R21, desc[UR16][R2.64+-0x10] ;  /* 0xfffff01002157981 */ /* 0x000ea2000c1e1900 */
[----:B------:R-:W-:Y:S01]  /*0270*/  UIMAD.WIDE.U32 UR20, UR18, 0x8, UR22 ;  /* 0x00000008121478a5 */ /* 0x000fe2000f8e0016 */
[----:B------:R-:W-:Y:S02]  /*0280*/  IMAD.MOV.U32 R11, RZ, RZ, 0x4 ;  /* 0x00000004ff0b7424 */ /* 0x000fe400078e00ff */
[----:B------:R-:W-:Y:S01]  /*0290*/  HFMA2 R7, -RZ, RZ, 0, 2.384185791015625e-07 ;  /* 0x00000004ff077431 */ /* 0x000fe200000001ff */
[----:B------:R-:W3:Y:S01]  /*02a0*/  LDG.E R19, desc[UR16][R2.64+-0xc] ;  /* 0xfffff41002137981 */ /* 0x000ee2000c1e1900 */
[----:B------:R-:W-:Y:S02]  /*02b0*/  MOV R8, UR24 ;  /* 0x0000001800087c02 */ /* 0x000fe40008000f00 */
[----:B------:R-:W-:Y:S01]  /*02c0*/  MOV R9, UR25 ;  /* 0x0000001900097c02 */ /* 0x000fe20008000f00 */
[C---:B------:R-:W-:Y:S01]  /*02d0*/  IMAD.WIDE R22, R14.reuse, R23, UR22 ;  /* 0x000000160e167e25 */ /* 0x040fe2000f8e0217 */
[----:B------:R-:W-:Y:S01]  /*02e0*/  MOV R24, UR20 ;  /* 0x0000001400187c02 */ /* 0x000fe20008000f00 */
[----:B------:R-:W4:Y:S01]  /*02f0*/  LDG.E R17, desc[UR16][R2.64+-0x8] ;  /* 0xfffff81002117981 */ /* 0x000f22000c1e1900 */
[----:B------:R-:W-:Y:S01]  /*0300*/  MOV R25, UR21 ;  /* 0x0000001500197c02 */ /* 0x000fe20008000f00 */
[----:B------:R-:W-:-:S02]  /*0310*/  IMAD.WIDE R8, R14, 0x4, R8 ;  /* 0x000000040e087825 */ /* 0x000fc400078e0208 */
[----:B------:R-:W2:Y:S02]  /*0320*/  LDG.E R22, desc[UR16][R22.64] ;  /* 0x0000001016167981 */ /* 0x000ea4000c1e1900 */
[C---:B------:R-:W-:Y:S01]  /*0330*/  IMAD.WIDE R24, R14.reuse, 0x4, R24 ;  /* 0x000000040e187825 */ /* 0x040fe200078e0218 */
[----:B------:R-:W-:Y:S01]  /*0340*/  MOV R5, 0x4 ;  /* 0x0000000400057802 */ /* 0x000fe20000000f00 */
[----:B------:R0:W3:Y:S02]  /*0350*/  LDG.E R20, desc[UR16][R8.64] ;  /* 0x0000001008147981 */ /* 0x0000e4000c1e1900 */
[C---:B------:R-:W-:Y:S02]  /*0360*/  IMAD.WIDE R10, R14.reuse, R11, UR6 ;  /* 0x000000060e0a7e25 */ /* 0x040fe4000f8e020b */
[----:B------:R-:W4:Y:S02]  /*0370*/  LDG.E R18, desc[UR16][R24.64] ;  /* 0x0000001018127981 */ /* 0x000f24000c1e1900 */
[----:B------:R-:W-:-:S04]  /*0380*/  IMAD.WIDE R4, R14, R5, UR8 ;  /* 0x000000080e047e25 */ /* 0x000fc8000f8e0205 */
[----:B------:R-:W-:Y:S01]  /*0390*/  HFMA2 R27, -RZ, RZ, 0, 2.384185791015625e-07 ;  /* 0x00000004ff1b7431 */ /* 0x000fe200000001ff */
[----:B------:R1:W5:Y:S01]  /*03a0*/  LDG.E R16, desc[UR16][R10.64] ;  /* 0x000000100a107981 */ /* 0x000362000c1e1900 */
[----:B0-----:R-:W-:-:S03]  /*03b0*/  MOV R9, 0x4 ;  /* 0x0000000400097802 */ /* 0x001fc60000000f00 */
[----:B------:R-:W5:Y:S01]  /*03c0*/  LDG.E R15, desc[UR16][R2.64+-0x4] ;  /* 0xfffffc10020f7981 */ /* 0x000f62000c1e1900 */
[----:B------:R-:W-:-:S03]  /*03d0*/  IMAD.WIDE R6, R14, R7, UR10 ;  /* 0x0000000a0e067e25 */ /* 0x000fc6000f8e0207 */
[----:B------:R0:W5:Y:S01]  /*03e0*/  LDG.E R4, desc[UR16][R4.64] ;  /* 0x0000001004047981 */ /* 0x000162000c1e1900 */
[----:B------:R-:W-:-:S03]  /*03f0*/  IMAD.WIDE R8, R14, R9, UR12 ;  /* 0x0000000c0e087e25 */ /* 0x000fc6000f8e0209 */
[----:B------:R-:W5:Y:S01]  /*0400*/  LDG.E R23, desc[UR16][R2.64] ;  /* 0x0000001002177981 */ /* 0x000f62000c1e1900 */
[----:B-1----:R-:W-:-:S03]  /*0410*/  IMAD.WIDE R10, R14, R27, UR14 ;  /* 0x0000000e0e0a7e25 */ /* 0x002fc6000f8e021b */
[----:B------:R-:W5:Y:S04]  /*0420*/  LDG.E R7, desc[UR16][R6.64] ;  /* 0x0000001006077981 */ /* 0x000f68000c1e1900 */
[----:B------:R-:W5:Y:S04]  /*0430*/  LDG.E R24, desc[UR16][R2.64+0x4] ;  /* 0x0000041002187981 */ /* 0x000f68000c1e1900 */
[----:B------:R-:W5:Y:S04]  /*0440*/  LDG.E R8, desc[UR16][R8.64] ;  /* 0x0000001008087981 */ /* 0x000f68000c1e1900 */
[----:B------:R-:W5:Y:S04]  /*0450*/  LDG.E R25, desc[UR16][R2.64+0x8] ;  /* 0x0000081002197981 */ /* 0x000f68000c1e1900 */
[----:B------:R-:W5:Y:S04]  /*0460*/  LDG.E R10, desc[UR16][R10.64] ;  /* 0x000000100a0a7981 */ /* 0x000f68000c1e1900 */
[----:B------:R1:W5:Y:S01]  /*0470*/  LDG.E R27, desc[UR16][R2.64+0xc] ;  /* 0x00000c10021b7981 */ /* 0x000362000c1e1900 */
[----:B------:R-:W-:-:S04]  /*0480*/  UIADD3 UR5, UPT, UPT, UR5, 0x8, URZ ;  /* 0x0000000805057890 */ /* 0x000fc8000fffe0ff */
[----:B------:R-:W-:Y:S01]  /*0490*/  UISETP.NE.AND UP1, UPT, UR5, URZ, UPT ;  /* 0x000000ff0500728c */ /* 0x000fe2000bf25270 */
[----:B0-----:R-:W-:Y:S02]  /*04a0*/  MOV R5, UR18 ;  /* 0x0000001200057c02 */ /* 0x001fe40008000f00 */
[----:B-1----:R-:W-:Y:S02]  /*04b0*/  IADD3 R2, P0, PT, R2, 0x20, RZ ;  /* 0x0000002002027810 */ /* 0x002fe40007f1e0ff */
[----:B------:R-:W-:Y:S02]  /*04c0*/  LEA R14, R5, R14, 0x3 ;  /* 0x0000000e050e7211 */ /* 0x000fe400078e18ff */
[----:B------:R-:W-:Y:S01]  /*04d0*/  IADD3.X R3, PT, PT, RZ, R3, RZ, P0, !PT ;  /* 0x00000003ff037210 */ /* 0x000fe200007fe4ff */
[----:B--2---:R-:W-:-:S04]  /*04e0*/  FFMA R22, R21, R22, R12 ;  /* 0x0000001615167223 */ /* 0x004fc8000000000c */
[----:B---3--:R-:W-:-:S04]  /*04f0*/  FFMA R20, R19, R20, R22 ;  /* 0x0000001413147223 */ /* 0x008fc80000000016 */
[----:B----4-:R-:W-:-:S04]  /*0500*/  FFMA R18, R17, R18, R20 ;  /* 0x0000001211127223 */ /* 0x010fc80000000014 */
[----:B-----5:R-:W-:-:S04]  /*0510*/  FFMA R16, R15, R16, R18 ;  /* 0x000000100f107223 */ /* 0x020fc80000000012 */
[----:B------:R-:W-:-:S04]  /*0520*/  FFMA R23, R23, R4, R16 ;  /* 0x0000000417177223 */ /* 0x000fc80000000010 */
[----:B------:R-:W-:-:S04]  /*0530*/  FFMA R24, R24, R7, R23 ;  /* 0x0000000718187223 */ /* 0x000fc80000000017 */
[----:B------:R-:W-:-:S04]  /*0540*/  FFMA R8, R25, R8, R24 ;  /* 0x0000000819087223 */ /* 0x000fc80000000018 */
[----:B------:R-:W-:Y:S01]  /*0550*/  FFMA R12, R27, R10, R8 ;  /* 0x0000000a1b0c7223 */ /* 0x000fe20000000008 */
[----:B------:R-:W-:Y:S06]  /*0560*/  BRA.U UP1, `(.L_x_2) ;  /* 0xfffffffd01347547 */ /* 0x000fec000b83ffff */
.L_x_1:
[----:B------:R-:W-:Y:S05]  /*0570*/  BRA.U !UP0, `(.L_x_0) ;  /* 0x00000005083c7547 */ /* 0x000fea000b800000 */
[----:B------:R-:W-:Y:S01]  /*0580*/  UISETP.GE.U32.AND UP0, UPT, UR19, 0x4, UPT ;  /* 0x000000041300788c */ /* 0x000fe2000bf06070 */
[----:B------:R-:W-:Y:S01]  /*0590*/  IMAD R2, R0, UR18, RZ ;  /* 0x0000001200027c24 */ /* 0x000fe2000f8e02ff */
[----:B------:R-:W-:-:S04]  /*05a0*/  ULOP3.LUT UR5, UR18, 0x3, URZ, 0xc0, !UPT ;  /* 0x0000000312057892 */ /* 0x000fc8000f8ec0ff */
[----:B------:R-:W-:-:S03]  /*05b0*/  UISETP.NE.AND UP1, UPT, UR5, URZ, UPT ;  /* 0x000000ff0500728c */ /* 0x000fc6000bf25270 */
[----:B------:R-:W-:Y:S08]  /*05c0*/  BRA.U !UP0, `(.L_x_3) ;  /* 0x00000001087c7547 */ /* 0x000ff0000b800000 */
[----:B------:R-:W0:Y:S01]  /*05d0*/  LDC.64 R6, c[0x0][0x388] ;  /* 0x0000e200ff067b82 */ /* 0x000e220000000a00 */
[----:B------:R-:W1:Y:S01]  /*05e0*/  LDCU.64 UR6, c[0x0][0x380] ;  /* 0x00007000ff0677ac */ /* 0x000e620008000a00 */
[----:B------:R-:W-:Y:S01]  /*05f0*/  MOV R4, UR4 ;  /* 0x0000000400047c02 */ /* 0x000fe20008000f00 */
[C---:B------:R-:W-:Y:S01]  /*0600*/  VIADD R3, R2.reuse, UR4 ;  /* 0x0000000402037c36 */ /* 0x040fe20008000000 */
[----:B------:R-:W-:Y:S02]  /*0610*/  MOV R11, UR18 ;  /* 0x00000012000b7c02 */ /* 0x000fe40008000f00 */
[----:B------:R-:W-:Y:S01]  /*0620*/  IADD3 R14, P0, PT, R2, UR4, RZ ;  /* 0x00000004020e7c10 */ /* 0x000fe2000ff1e0ff */
[----:B------:R-:W-:Y:S01]  /*0630*/  IMAD R5, R4, UR18, R13 ;  /* 0x0000001204057c24 */ /* 0x000fe2000f8e020d */
[----:B------:R-:W2:Y:S01]  /*0640*/  LDC.64 R8, c[0x0][0x380] ;  /* 0x0000e000ff087b82 */ /* 0x000ea20000000a00 */
[----:B------:R-:W-:Y:S02]  /*0650*/  MOV R15, UR18 ;  /* 0x00000012000f7c02 */ /* 0x000fe40008000f00 */
[----:B------:R-:W-:Y:S01]  /*0660*/  MOV R17, UR18 ;  /* 0x0000001200117c02 */ /* 0x000fe20008000f00 */
[----:B0-----:R-:W-:-:S04]  /*0670*/  IMAD.WIDE R6, R5, 0x4, R6 ;  /* 0x0000000405067825 */ /* 0x001fc800078e0206 */
[----:B------:R-:W-:Y:S02]  /*0680*/  IMAD.WIDE.U32 R10, R11, 0x4, R6 ;  /* 0x000000040b0a7825 */ /* 0x000fe400078e0006 */
[----:B------:R-:W3:Y:S02]  /*0690*/  LDG.E R6, desc[UR16][R6.64] ;  /* 0x0000001006067981 */ /* 0x000ee4000c1e1900 */
[----:B--2---:R-:W-:Y:S01]  /*06a0*/  IMAD.WIDE.U32 R8, R3, 0x4, R8 ;  /* 0x0000000403087825 */ /* 0x004fe200078e0008 */
[----:B------:R-:W-:Y:S02]  /*06b0*/  IADD3.X R3, PT, PT, RZ, RZ, RZ, P0, !PT ;  /* 0x000000ffff037210 */ /* 0x000fe400007fe4ff */
[----:B-1----:R-:W-:-:S03]  /*06c0*/  LEA R4, P0, R14, UR6, 0x2 ;  /* 0x000000060e047c11 */ /* 0x002fc6000f8010ff */
[----:B------:R-:W3:Y:S01]  /*06d0*/  LDG.E R9, desc[UR16][R8.64] ;  /* 0x0000001008097981 */ /* 0x000ee2000c1e1900 */
[----:B------:R-:W-:Y:S01]  /*06e0*/  LEA.HI.X R5, R14, UR7, R3, 0x2, P0 ;  /* 0x000000070e057c11 */ /* 0x000fe200080f1403 */
[----:B------:R-:W-:Y:S02]  /*06f0*/  IMAD.WIDE.U32 R14, R15, 0x4, R10 ;  /* 0x000000040f0e7825 */ /* 0x000fe400078e000a */
[----:B------:R-:W2:Y:S04]  /*0700*/  LDG.E R3, desc[UR16][R10.64] ;  /* 0x000000100a037981 */ /* 0x000ea8000c1e1900 */
[----:B------:R-:W2:Y:S01]  /*0710*/  LDG.E R18, desc[UR16][R4.64+0x4] ;  /* 0x0000041004127981 */ /* 0x000ea2000c1e1900 */
[----:B------:R-:W-:-:S03]  /*0720*/  IMAD.WIDE.U32 R16, R17, 0x4, R14 ;  /* 0x0000000411107825 */ /* 0x000fc600078e000e */
[----:B------:R-:W4:Y:S04]  /*0730*/  LDG.E R19, desc[UR16][R14.64] ;  /* 0x000000100e137981 */ /* 0x000f28000c1e1900 */
[----:B------:R-:W4:Y:S04]  /*0740*/  LDG.E R20, desc[UR16][R4.64+0x8] ;  /* 0x0000081004147981 */ /* 0x000f28000c1e1900 */
[----:B------:R-:W5:Y:S04]  /*0750*/  LDG.E R22, desc[UR16][R4.64+0xc] ;  /* 0x00000c1004167981 */ /* 0x000f68000c1e1900 */
[----:B------:R-:W5:Y:S01]  /*0760*/  LDG.E R16, desc[UR16][R16.64] ;  /* 0x0000001010107981 */ /* 0x000f62000c1e1900 */
[----:B------:R-:W-:Y:S01]  /*0770*/  UIADD3 UR4, UPT, UPT, UR4, 0x4, URZ ;  /* 0x0000000404047890 */ /* 0x000fe2000fffe0ff */
[----:B---3--:R-:W-:-:S04]  /*0780*/  FFMA R9, R9, R6, R12 ;  /* 0x0000000609097223 */ /* 0x008fc8000000000c */
[----:B--2---:R-:W-:-:S04]  /*0790*/  FFMA R3, R18, R3, R9 ;  /* 0x0000000312037223 */ /* 0x004fc80000000009 */
[----:B----4-:R-:W-:-:S04]  /*07a0*/  FFMA R3, R20, R19, R3 ;  /* 0x0000001314037223 */ /* 0x010fc80000000003 */
[----:B-----5:R-:W-:-:S07]  /*07b0*/  FFMA R12, R22, R16, R3 ;  /* 0x00000010160c7223 */ /* 0x020fce0000000003 */
.L_x_3:
[----:B------:R-:W-:Y:S05]  /*07c0*/  BRA.U !UP1, `(.L_x_0) ;  /* 0x0000000109a87547 */ /* 0x000fea000b800000 */
[----:B------:R-:W-:Y:S01]  /*07d0*/  UISETP.NE.AND UP0, UPT, UR5, 0x1, UPT ;  /* 0x000000010500788c */ /* 0x000fe2000bf05270 */
[----:B------:R-:W-:Y:S01]  /*07e0*/  MOV R4, UR4 ;  /* 0x0000000400047c02 */ /* 0x000fe20008000f00 */
[----:B------:R-:W-:Y:S02]  /*07f0*/  ULOP3.LUT UR5, UR18, 0x1, URZ, 0xc0, !UPT ;  /* 0x0000000112057892 */ /* 0x000fe4000f8ec0ff */
[----:B------:R-:W-:Y:S02]  /*0800*/  MOV R17, UR18 ;  /* 0x0000001200117c02 */ /* 0x000fe40008000f00 */
[----:B------:R-:W-:Y:S01]  /*0810*/  UISETP.NE.U32.AND UP1, UPT, UR5, 0x1, UPT ;  /* 0x000000010500788c */ /* 0x000fe2000bf25070 */
[----:B------:R-:W-:-:S04]  /*0820*/  PLOP3.LUT P1, PT, PT, PT, UP0, 0x80, 0x8 ;  /* 0x000000000008781c */ /* 0x000fc80003f2f008 */
[----:B------:R-:W0:Y:S01]  /*0830*/  @UP0 LDCU.128 UR8, c[0x0][0x380] ;  /* 0x00007000ff0807ac */ /* 0x000e220008000c00 */
[----:B------:R-:W-:Y:S01]  /*0840*/  PLOP3.LUT P0, PT, PT, PT, UP1, 0x80, 0x8 ;  /* 0x000000000008781c */ /* 0x000fe20003f0f018 */
[----:B------:R-:W1:Y:S04]  /*0850*/  @UP0 LDCU.64 UR6, c[0x0][0x380] ;  /* 0x00007000ff0607ac */ /* 0x000e680008000a00 */
[----:B------:R-:W2:Y:S03]  /*0860*/  @!UP1 LDCU.128 UR12, c[0x0][0x380] ;  /* 0x00007000ff0c97ac */ /* 0x000ea60008000c00 */
[C---:B------:R-:W-:Y:S02]  /*0870*/  @P1 IADD3 R3, PT, PT, R2.reuse, UR4, RZ ;  /* 0x0000000402031c10 */ /* 0x040fe4000fffe0ff */
[----:B------:R-:W-:Y:S01]  /*0880*/  @P1 IADD3 R5, P2, PT, R2, UR4, RZ ;  /* 0x0000000402051c10 */ /* 0x000fe2000ff5e0ff */
[----:B------:R-:W-:-:S03]  /*0890*/  @UP0 UIADD3 UR4, UPT, UPT, UR4, 0x2, URZ ;  /* 0x0000000204040890 */ /* 0x000fc6000fffe0ff */
[----:B------:R-:W-:Y:S02]  /*08a0*/  @P1 IADD3.X R8, PT, PT, RZ, RZ, RZ, P2, !PT ;  /* 0x000000ffff081210 */ /* 0x000fe400017fe4ff */
[----:B0-----:R-:W-:Y:S01]  /*08b0*/  MOV R14, UR8 ;  /* 0x00000008000e7c02 */ /* 0x001fe20008000f00 */
[----:B------:R-:W-:Y:S01]  /*08c0*/  IMAD.U32 R6, RZ, RZ, UR10 ;  /* 0x0000000aff067e24 */ /* 0x000fe2000f8e00ff */
[----:B------:R-:W-:Y:S02]  /*08d0*/  MOV R15, UR9 ;  /* 0x00000009000f7c02 */ /* 0x000fe40008000f00 */
[----:B------:R-:W-:Y:S01]  /*08e0*/  MOV R7, UR11 ;  /* 0x0000000b00077c02 */ /* 0x000fe20008000f00 */
[----:B------:R-:W-:-:S04]  /*08f0*/  @P1 IMAD.WIDE.U32 R14, R3, 0x4, R14 ;  /* 0x00000004030e1825 */ /* 0x000fc800078e000e */
[----:B------:R-:W-:Y:S01]  /*0900*/  @P1 IMAD R3, R4, UR18, R13 ;  /* 0x0000001204031c24 */ /* 0x000fe2000f8e020d */
[----:B-1----:R-:W-:Y:S02]  /*0910*/  @P1 LEA R4, P2, R5, UR6, 0x2 ;  /* 0x0000000605041c11 */ /* 0x002fe4000f8410ff */
[----:B------:R-:W-:Y:S01]  /*0920*/  MOV R18, UR4 ;  /* 0x0000000400127c02 */ /* 0x000fe20008000f00 */
[----:B------:R-:W-:Y:S01]  /*0930*/  @P1 IMAD.WIDE R6, R3, 0x4, R6 ;  /* 0x0000000403061825 */ /* 0x000fe200078e0206 */
[----:B------:R-:W-:Y:S01]  /*0940*/  @P1 LEA.HI.X R5, R5, UR7, R8, 0x2, P2 ;  /* 0x0000000705051c11 */ /* 0x000fe200090f1408 */
[----:B------:R-:W3:Y:S01]  /*0950*/  @P1 LDG.E R3, desc[UR16][R14.64] ;  /* 0x000000100e031981 */ /* 0x000ee2000c1e1900 */
[----:B--2---:R-:W-:Y:S01]  /*0960*/  MOV R8, UR12 ;  /* 0x0000000c00087c02 */ /* 0x004fe20008000f00 */
[----:B------:R-:W-:Y:S01]  /*0970*/  @!P0 IMAD R21, R18, UR18, R13 ;  /* 0x0000001212158c24 */ /* 0x000fe2000f8e020d */
[----:B------:R-:W-:Y:S01]  /*0980*/  MOV R9, UR13 ;  /* 0x0000000d00097c02 */ /* 0x000fe20008000f00 */
[----:B------:R-:W-:Y:S01]  /*0990*/  @P1 IMAD.WIDE.U32 R16, R17, 0x4, R6 ;  /* 0x0000000411101825 */ /* 0x000fe200078e0006 */
[----:B------:R-:W-:Y:S01]  /*09a0*/  @!P0 IADD3 R19, PT, PT, R2, UR4, RZ ;  /* 0x0000000402138c10 */ /* 0x000fe2000fffe0ff */
[----:B------:R-:W3:Y:S01]  /*09b0*/  @P1 LDG.E R6, desc[UR16][R6.64] ;  /* 0x0000001006061981 */ /* 0x000ee2000c1e1900 */
[----:B------:R-:W-:-:S02]  /*09c0*/  MOV R10, UR14 ;  /* 0x0000000e000a7c02 */ /* 0x000fc40008000f00 */
[----:B------:R-:W-:Y:S01]  /*09d0*/  MOV R11, UR15 ;  /* 0x0000000f000b7c02 */ /* 0x000fe20008000f00 */
[----:B------:R-:W-:Y:S01]  /*09e0*/  @!P0 IMAD.WIDE.U32 R8, R19, 0x4, R8 ;  /* 0x0000000413088825 */ /* 0x000fe200078e0008 */
[----:B------:R-:W2:Y:S03]  /*09f0*/  @P1 LDG.E R16, desc[UR16][R16.64] ;  /* 0x0000001010101981 */ /* 0x000ea6000c1e1900 */
[----:B------:R-:W-:Y:S01]  /*0a00*/  @!P0 IMAD.WIDE R10, R21, 0x4, R10 ;  /* 0x00000004150a8825 */ /* 0x000fe200078e020a */
[----:B------:R-:W2:Y:S04]  /*0a10*/  @P1 LDG.E R4, desc[UR16][R4.64+0x4] ;  /* 0x0000041004041981 */ /* 0x000ea8000c1e1900 */
[----:B------:R-:W4:Y:S04]  /*0a20*/  @!P0 LDG.E R9, desc[UR16][R8.64] ;  /* 0x0000001008098981 */ /* 0x000f28000c1e1900 */
[----:B------:R-:W4:Y:S01]  /*0a30*/  @!P0 LDG.E R10, desc[UR16][R10.64] ;  /* 0x000000100a0a8981 */ /* 0x000f22000c1e1900 */
[----:B---3--:R-:W-:-:S04]  /*0a40*/  @P1 FFMA R3, R3, R6, R12 ;  /* 0x0000000603031223 */ /* 0x008fc8000000000c */
[----:B--2---:R-:W-:-:S04]  /*0a50*/  @P1 FFMA R12, R4, R16, R3 ;  /* 0x00000010040c1223 */ /* 0x004fc80000000003 */
[----:B----4-:R-:W-:-:S07]  /*0a60*/  @!P0 FFMA R12, R9, R10, R12 ;  /* 0x0000000a090c8223 */ /* 0x010fce000000000c */
.L_x_0:
[----:B------:R-:W0:Y:S01]  /*0a70*/  LDC.64 R2, c[0x0][0x390] ;  /* 0x0000e400ff027b82 */ /* 0x000e220000000a00 */
[----:B------:R-:W-:-:S04]  /*0a80*/  IMAD R13, R0, UR18, R13 ;  /* 0x00000012000d7c24 */ /* 0x000fc8000f8e020d */
[----:B0-----:R-:W-:-:S05]  /*0a90*/  IMAD.WIDE R2, R13, 0x4, R2 ;  /* 0x000000040d027825 */ /* 0x001fca00078e0202 */
[----:B------:R-:W-:Y:S01]  /*0aa0*/  STG.E desc[UR16][R2.64], R12 ;  /* 0x0000000c02007986 */ /* 0x000fe2000c101910 */
[----:B------:R-:W-:Y:S05]  /*0ab0*/  EXIT ;  /* 0x000000000000794d */ /* 0x000fea0003800000 */
.L_x_4:
[----:B------:R-:W-:-:S00]  /*0ac0*/  BRA `(.L_x_4) ;  /* 0xfffffffc00fc7947 */ /* 0x000fc0000383ffff */
[----:B------:R-:W-:-:S00]  /*0ad0*/  NOP ;  /* 0x0000000000007918 */ /* 0x000fc00000000000 */
        /* <DEDUP_REMOVED lines=10> */
.L_x_5:


//--------------------- .nv.shared.reserved.0     --------------------------
	.section	.nv.shared.reserved.0,"aw",@nobits
	.weak		__nv_reservedSMEM_offset_0_alias
	.size		__nv_reservedSMEM_offset_0_alias, 0, 64
	.other		__nv_reservedSMEM_offset_0_alias,@"STO_CUDA_RESERVED_SHARED STV_DEFAULT"
__nv_reservedSMEM_offset_0_alias:
	.zero		0
	.zero		64


//--------------------- .nv.constant0._Z12MatMulKernelPfS_S_i --------------------------
	.section	.nv.constant0._Z12MatMulKernelPfS_S_i,"a",@progbits
	.sectionflags	@""
	.align	4
.nv.constant0._Z12MatMulKernelPfS_S_i:
	.zero		924


//--------------------- SYMBOLS --------------------------

	.type		.nv.reservedSmem.offset0,@object
	.size		.nv.reservedSmem.offset0,0x4
